//
// Generated by NVIDIA NVVM Compiler
//
// Compiler Build ID: CL-36424714
// Cuda compilation tools, release 13.0, V13.0.88
// Based on NVVM 20.0.0
//

.version 9.0
.target sm_100
.address_size 64

	// .globl	_Z16sigmoid_functionPfS_

.visible .entry _Z16sigmoid_functionPfS_(
	.param .u64 .ptr .align 1 _Z16sigmoid_functionPfS__param_0,
	.param .u64 .ptr .align 1 _Z16sigmoid_functionPfS__param_1
)
{
	.reg .b32 	%r<4>;
	.reg .b32 	%f<15>;
	.reg .b64 	%rd<8>;

	ld.param.u64 	%rd1, [_Z16sigmoid_functionPfS__param_0];
	ld.param.u64 	%rd2, [_Z16sigmoid_functionPfS__param_1];
	cvta.to.global.u64 	%rd3, %rd2;
	cvta.to.global.u64 	%rd4, %rd1;
	mov.u32 	%r1, %tid.x;
	mul.wide.u32 	%rd5, %r1, 4;
	add.s64 	%rd6, %rd4, %rd5;
	ld.global.f32 	%f1, [%rd6];
	fma.rn.f32 	%f2, %f1, 0fBBBB989D, 0f3F000000;
	cvt.sat.f32.f32 	%f3, %f2;
	mov.f32 	%f4, 0f4B400001;
	mov.f32 	%f5, 0f437C0000;
	fma.rm.f32 	%f6, %f3, %f5, %f4;
	add.f32 	%f7, %f6, 0fCB40007F;
	neg.f32 	%f8, %f7;
	fma.rn.f32 	%f9, %f1, 0fBFB8AA3B, %f8;
	fma.rn.f32 	%f10, %f1, 0fB2A57060, %f9;
	mov.b32 	%r2, %f6;
	shl.b32 	%r3, %r2, 23;
	mov.b32 	%f11, %r3;
	ex2.approx.ftz.f32 	%f12, %f10;
	fma.rn.f32 	%f13, %f12, %f11, 0f3F800000;
	rcp.rn.f32 	%f14, %f13;
	add.s64 	%rd7, %rd3, %rd5;
	st.global.f32 	[%rd7], %f14;
	ret;

}


// ===== COMPILED SASS (sm_100) =====

	.target	sm_100

	.elftype	@"ET_EXEC"


//--------------------- .note.nv.tkinfo           --------------------------
	.section	.note.nv.tkinfo,"",@"SHT_NOTE"
	.sectionflags	@"SHF_NOTE_NV_TKINFO"
	.tkinfo
        /*0018*/ 	.word	0x00000002
        /*0030*/ 	.string	""
        /*0030*/ 	.string	"ptxas"
        /*0030*/ 	.string	"Cuda compilation tools, release 13.0, V13.0.88"
        /*0030*/ 	.string	"Build cuda_13.0.r13.0/compiler.36424714_0"
        /*0030*/ 	.string	"-arch sm_100 -m 64 "



//--------------------- .note.nv.cuinfo           --------------------------
	.section	.note.nv.cuinfo,"",@"SHT_NOTE"
	.sectionflags	@"SHF_NOTE_NV_CUINFO"
        /*0018*/ 	.short	0x0002
        /*001a*/ 	.short	0x0064
        /*001c*/ 	.short	0x0082
	.zero		2


//--------------------- .nv.info                  --------------------------
	.section	.nv.info,"",@"SHT_CUDA_INFO"
	.align	4


	//----- nvinfo : EIATTR_REGCOUNT
	.align		4
        /*0000*/ 	.byte	0x04, 0x2f
        /*0002*/ 	.short	(.L_1 - .L_0)
	.align		4
.L_0:
        /*0004*/ 	.word	index@(_Z16sigmoid_functionPfS_)
        /*0008*/ 	.word	0x0000000e


	//----- nvinfo : EIATTR_FRAME_SIZE
	.align		4
.L_1:
        /*000c*/ 	.byte	0x04, 0x11
        /*000e*/ 	.short	(.L_3 - .L_2)
	.align		4
.L_2:
        /*0010*/ 	.word	index@($__internal_0_$__cuda_sm20_rcp_rn_f32_slowpath)
        /*0014*/ 	.word	0x00000000


	//----- nvinfo : EIATTR_FRAME_SIZE
	.align		4
.L_3:
        /*0018*/ 	.byte	0x04, 0x11
        /*001a*/ 	.short	(.L_5 - .L_4)
	.align		4
.L_4:
        /*001c*/ 	.word	index@(_Z16sigmoid_functionPfS_)
        /*0020*/ 	.word	0x00000000


	//----- nvinfo : EIATTR_MIN_STACK_SIZE
	.align		4
.L_5:
        /*0024*/ 	.byte	0x04, 0x12
        /*0026*/ 	.short	(.L_7 - .L_6)
	.align		4
.L_6:
        /*0028*/ 	.word	index@(_Z16sigmoid_functionPfS_)
        /*002c*/ 	.word	0x00000000
.L_7:


//--------------------- .nv.compat                --------------------------
	.section	.nv.compat,"",@"SHT_CUDA_COMPAT_INFO"
	.align	4
        /*0000*/ 	.byte	0x02, 0x09, 0x00, 0x00, 0x02, 0x02, 0x01, 0x00, 0x02, 0x05, 0x05, 0x00, 0x03, 0x07, 0x01, 0x01
        /*0010*/ 	.byte	0x02, 0x03, 0x00, 0x00, 0x02, 0x06, 0x01, 0x00, 0x04, 0x0b, 0x08, 0x00, 0x09, 0x00, 0x00, 0x00
        /*0020*/ 	.byte	0x00, 0x00, 0x00, 0x00


//--------------------- .nv.info._Z16sigmoid_functionPfS_ --------------------------
	.section	.nv.info._Z16sigmoid_functionPfS_,"",@"SHT_CUDA_INFO"
	.sectionflags	@""
	.align	4


	//----- nvinfo : EIATTR_CUDA_API_VERSION
	.align		4
        /*0000*/ 	.byte	0x04, 0x37
        /*0002*/ 	.short	(.L_9 - .L_8)
.L_8:
        /*0004*/ 	.word	0x00000082


	//----- nvinfo : EIATTR_KPARAM_INFO
	.align		4
.L_9:
        /*0008*/ 	.byte	0x04, 0x17
        /*000a*/ 	.short	(.L_11 - .L_10)
.L_10:
        /*000c*/ 	.word	0x00000000
        /*0010*/ 	.short	0x0001
        /*0012*/ 	.short	0x0008
        /*0014*/ 	.byte	0x00, 0xf5, 0x21, 0x00


	//----- nvinfo : EIATTR_KPARAM_INFO
	.align		4
.L_11:
        /*0018*/ 	.byte	0x04, 0x17
        /*001a*/ 	.short	(.L_13 - .L_12)
.L_12:
        /*001c*/ 	.word	0x00000000
        /*0020*/ 	.short	0x0000
        /*0022*/ 	.short	0x0000
        /*0024*/ 	.byte	0x00, 0xf5, 0x21, 0x00


	//----- nvinfo : EIATTR_SPARSE_MMA_MASK
	.align		4
.L_13:
        /*0028*/ 	.byte	0x03, 0x50
        /*002a*/ 	.short	0x0000


	//----- nvinfo : EIATTR_MAXREG_COUNT
	.align		4
        /*002c*/ 	.byte	0x03, 0x1b
        /*002e*/ 	.short	0x00ff


	//----- nvinfo : EIATTR_MERCURY_ISA_VERSION
	.align		4
        /*0030*/ 	.byte	0x03, 0x5f
        /*0032*/ 	.short	0x0101


	//----- nvinfo : EIATTR_VRC_CTA_INIT_COUNT
	.align		4
        /*0034*/ 	.byte	0x02, 0x4a
	.zero		1
	.zero		1


	//----- nvinfo : EIATTR_EXIT_INSTR_OFFSETS
	.align		4
        /*0038*/ 	.byte	0x04, 0x1c
        /*003a*/ 	.short	(.L_15 - .L_14)


	//   ....[0]....
.L_14:
        /*003c*/ 	.word	0x00000200


	//----- nvinfo : EIATTR_CRS_STACK_SIZE
	.align		4
.L_15:
        /*0040*/ 	.byte	0x04, 0x1e
        /*0042*/ 	.short	(.L_17 - .L_16)
.L_16:
        /*0044*/ 	.word	0x00000000


	//----- nvinfo : EIATTR_CBANK_PARAM_SIZE
	.align		4
.L_17:
        /*0048*/ 	.byte	0x03, 0x19
        /*004a*/ 	.short	0x0010


	//----- nvinfo : EIATTR_PARAM_CBANK
	.align		4
        /*004c*/ 	.byte	0x04, 0x0a
        /*004e*/ 	.short	(.L_19 - .L_18)
	.align		4
.L_18:
        /*0050*/ 	.word	index@(.nv.constant0._Z16sigmoid_functionPfS_)
        /*0054*/ 	.short	0x0380
        /*0056*/ 	.short	0x0010


	//----- nvinfo : EIATTR_SW_WAR
	.align		4
.L_19:
        /*0058*/ 	.byte	0x04, 0x36
        /*005a*/ 	.short	(.L_21 - .L_20)
.L_20:
        /*005c*/ 	.word	0x00000008
.L_21:


//--------------------- .nv.callgraph             --------------------------
	.section	.nv.callgraph,"",@"SHT_CUDA_CALLGRAPH"
	.align	4
	.sectionentsize	8
	.align		4
        /*0000*/ 	.word	0x00000000
	.align		4
        /*0004*/ 	.word	0xffffffff
	.align		4
        /*0008*/ 	.word	0x00000000
	.align		4
        /*000c*/ 	.word	0xfffffffe
	.align		4
        /*0010*/ 	.word	0x00000000
	.align		4
        /*0014*/ 	.word	0xfffffffd
	.align		4
        /*0018*/ 	.word	0x00000000
	.align		4
        /*001c*/ 	.word	0xfffffffc


//--------------------- .text._Z16sigmoid_functionPfS_ --------------------------
	.section	.text._Z16sigmoid_functionPfS_,"ax",@progbits
	.align	128
        .global         _Z16sigmoid_functionPfS_
        .type           _Z16sigmoid_functionPfS_,@function
        .size           _Z16sigmoid_functionPfS_,(.L_x_8 - _Z16sigmoid_functionPfS_)
        .other          _Z16sigmoid_functionPfS_,@"STO_CUDA_ENTRY STV_DEFAULT"
_Z16sigmoid_functionPfS_:
.text._Z16sigmoid_functionPfS_:
[----:B------:R-:W-:Y:S01]  /*0000*/  LDC R1, c[0x0][0x37c] ;  /* 0x0000df00ff017b82 */ /* 0x000fe20000000800 */
[----:B------:R-:W0:Y:S07]  /*0010*/  S2R R3, SR_TID.X ;  /* 0x0000000000037919 */ /* 0x000e2e0000002100 */
[----:B------:R-:W0:Y:S01]  /*0020*/  LDC.64 R4, c[0x0][0x380] ;  /* 0x0000e000ff047b82 */ /* 0x000e220000000a00 */
[----:B------:R-:W1:Y:S01]  /*0030*/  LDCU.64 UR4, c[0x0][0x358] ;  /* 0x00006b00ff0477ac */ /* 0x000e620008000a00 */
[----:B0-----:R-:W-:-:S06]  /*0040*/  IMAD.WIDE.U32 R4, R3, 0x4, R4 ;  /* 0x0000000403047825 */ /* 0x001fcc00078e0004 */
[----:B-1----:R-:W2:Y:S01]  /*0050*/  LDG.E R4, desc[UR4][R4.64] ;  /* 0x0000000404047981 */ /* 0x002ea2000c1e1900 */
[----:B------:R-:W-:Y:S01]  /*0060*/  IMAD.MOV.U32 R7, RZ, RZ, 0x3bbb989d ;  /* 0x3bbb989dff077424 */ /* 0x000fe200078e00ff */
[----:B------:R-:W-:Y:S01]  /*0070*/  BSSY.RECONVERGENT B0, `(.L_x_0) ;  /* 0x0000015000007945 */ /* 0x000fe20003800200 */
[----:B------:R-:W-:Y:S02]  /*0080*/  IMAD.MOV.U32 R9, RZ, RZ, 0x437c0000 ;  /* 0x437c0000ff097424 */ /* 0x000fe400078e00ff */
[----:B--2---:R-:W-:-:S04]  /*0090*/  FFMA.SAT R0, R4, -R7, 0.5 ;  /* 0x3f00000004007423 */ /* 0x004fc80000002807 */
[----:B------:R-:W-:-:S04]  /*00a0*/  FFMA.RM R0, R0, R9, 12582913 ;  /* 0x4b40000100007423 */ /* 0x000fc80000004009 */
[C---:B------:R-:W-:Y:S01]  /*00b0*/  FADD R7, R0.reuse, -12583039 ;  /* 0xcb40007f00077421 */ /* 0x040fe20000000000 */
[----:B------:R-:W-:-:S03]  /*00c0*/  SHF.L.U32 R0, R0, 0x17, RZ ;  /* 0x0000001700007819 */ /* 0x000fc600000006ff */
[----:B------:R-:W-:-:S04]  /*00d0*/  FFMA R7, R4, -1.4426950216293334961, -R7 ;  /* 0xbfb8aa3b04077823 */ /* 0x000fc80000000807 */
[----:B------:R-:W-:-:S06]  /*00e0*/  FFMA R7, R4, -1.925963033500011079e-08, R7 ;  /* 0xb2a5706004077823 */ /* 0x000fcc0000000007 */
[----:B------:R-:W0:Y:S02]  /*00f0*/  MUFU.EX2 R7, R7 ;  /* 0x0000000700077308 */ /* 0x000e240000000800 */
[----:B0-----:R-:W-:-:S04]  /*0100*/  FFMA R0, R0, R7, 1 ;  /* 0x3f80000000007423 */ /* 0x001fc80000000007 */
[----:B------:R-:W-:-:S05]  /*0110*/  VIADD R2, R0, 0x1800000 ;  /* 0x0180000000027836 */ /* 0x000fca0000000000 */
[----:B------:R-:W-:-:S04]  /*0120*/  LOP3.LUT R2, R2, 0x7f800000, RZ, 0xc0, !PT ;  /* 0x7f80000002027812 */ /* 0x000fc800078ec0ff */
[----:B------:R-:W-:-:S13]  /*0130*/  ISETP.GT.U32.AND P0, PT, R2, 0x1ffffff, PT ;  /* 0x01ffffff0200780c */ /* 0x000fda0003f04070 */
[----:B------:R-:W-:Y:S05]  /*0140*/  @P0 BRA `(.L_x_1) ;  /* 0x00000000000c0947 */ /* 0x000fea0003800000 */
[----:B------:R-:W-:-:S07]  /*0150*/  MOV R4, 0x170 ;  /* 0x0000017000047802 */ /* 0x000fce0000000f00 */
[----:B------:R-:W-:Y:S05]  /*0160*/  CALL.REL.NOINC `($__internal_0_$__cuda_sm20_rcp_rn_f32_slowpath) ;  /* 0x0000000000287944 */ /* 0x000fea0003c00000 */
[----:B------:R-:W-:Y:S05]  /*0170*/  BRA `(.L_x_2) ;  /* 0x0000000000107947 */ /* 0x000fea0003800000 */
.L_x_1:
[----:B------:R-:W0:Y:S02]  /*0180*/  MUFU.RCP R7, R0 ;  /* 0x0000000000077308 */ /* 0x000e240000001000 */
[----:B0-----:R-:W-:-:S04]  /*0190*/  FFMA R2, R0, R7, -1 ;  /* 0xbf80000000027423 */ /* 0x001fc80000000007 */
[----:B------:R-:W-:-:S04]  /*01a0*/  FADD.FTZ R2, -R2, -RZ ;  /* 0x800000ff02027221 */ /* 0x000fc80000010100 */
[----:B------:R-:W-:-:S07]  /*01b0*/  FFMA R7, R7, R2, R7 ;  /* 0x0000000207077223 */ /* 0x000fce0000000007 */
.L_x_2:
[----:B------:R-:W-:Y:S05]  /*01c0*/  BSYNC.RECONVERGENT B0 ;  /* 0x0000000000007941 */ /* 0x000fea0003800200 */
.L_x_0:
[----:B------:R-:W0:Y:S02]  /*01d0*/  LDC.64 R4, c[0x0][0x388] ;  /* 0x0000e200ff047b82 */ /* 0x000e240000000a00 */
[----:B0-----:R-:W-:-:S05]  /*01e0*/  IMAD.WIDE.U32 R2, R3, 0x4, R4 ;  /* 0x0000000403027825 */ /* 0x001fca00078e0004 */
[----:B------:R-:W-:Y:S01]  /*01f0*/  STG.E desc[UR4][R2.64], R7 ;  /* 0x0000000702007986 */ /* 0x000fe2000c101904 */
[----:B------:R-:W-:Y:S05]  /*0200*/  EXIT ;  /* 0x000000000000794d */ /* 0x000fea0003800000 */
        .weak           $__internal_0_$__cuda_sm20_rcp_rn_f32_slowpath
        .type           $__internal_0_$__cuda_sm20_rcp_rn_f32_slowpath,@function
        .size           $__internal_0_$__cuda_sm20_rcp_rn_f32_slowpath,(.L_x_8 - $__internal_0_$__cuda_sm20_rcp_rn_f32_slowpath)
$__internal_0_$__cuda_sm20_rcp_rn_f32_slowpath:
[----:B------:R-:W-:Y:S01]  /*0210*/  IMAD.SHL.U32 R2, R0, 0x2, RZ ;  /* 0x0000000200027824 */ /* 0x000fe200078e00ff */
[----:B------:R-:W-:Y:S04]  /*0220*/  BSSY.RECONVERGENT B1, `(.L_x_3) ;  /* 0x0000030000017945 */ /* 0x000fe80003800200 */
[----:B------:R-:W-:-:S04]  /*0230*/  SHF.R.U32.HI R2, RZ, 0x18, R2 ;  /* 0x00000018ff027819 */ /* 0x000fc80000011602 */
[----:B------:R-:W-:-:S13]  /*0240*/  ISETP.NE.U32.AND P0, PT, R2, RZ, PT ;  /* 0x000000ff0200720c */ /* 0x000fda0003f05070 */
[----:B------:R-:W-:Y:S05]  /*0250*/  @P0 BRA `(.L_x_4) ;  /* 0x0000000000280947 */ /* 0x000fea0003800000 */
[----:B------:R-:W-:-:S04]  /*0260*/  SHF.L.U32 R2, R0, 0x1, RZ ;  /* 0x0000000100027819 */ /* 0x000fc800000006ff */
[----:B------:R-:W-:-:S13]  /*0270*/  ISETP.NE.AND P0, PT, R2, RZ, PT ;  /* 0x000000ff0200720c */ /* 0x000fda0003f05270 */
[----:B------:R-:W-:Y:S01]  /*0280*/  @P0 FFMA R6, R0, 1.84467440737095516160e+19, RZ ;  /* 0x5f80000000060823 */ /* 0x000fe200000000ff */
[----:B------:R-:W-:Y:S08]  /*0290*/  @!P0 MUFU.RCP R5, R0 ;  /* 0x0000000000058308 */ /* 0x000ff00000001000 */
[----:B------:R-:W0:Y:S02]  /*02a0*/  @P0 MUFU.RCP R7, R6 ;  /* 0x0000000600070308 */ /* 0x000e240000001000 */
[----:B0-----:R-:W-:-:S04]  /*02b0*/  @P0 FFMA R2, R6, R7, -1 ;  /* 0xbf80000006020423 */ /* 0x001fc80000000007 */
[----:B------:R-:W-:-:S04]  /*02c0*/  @P0 FADD.FTZ R2, -R2, -RZ ;  /* 0x800000ff02020221 */ /* 0x000fc80000010100 */
[----:B------:R-:W-:-:S04]  /*02d0*/  @P0 FFMA R2, R7, R2, R7 ;  /* 0x0000000207020223 */ /* 0x000fc80000000007 */
[----:B------:R-:W-:Y:S01]  /*02e0*/  @P0 FFMA R5, R2, 1.84467440737095516160e+19, RZ ;  /* 0x5f80000002050823 */ /* 0x000fe200000000ff */
[----:B------:R-:W-:Y:S06]  /*02f0*/  BRA `(.L_x_5) ;  /* 0x0000000000887947 */ /* 0x000fec0003800000 */
.L_x_4:
[----:B------:R-:W-:-:S05]  /*0300*/  VIADD R5, R2, 0xffffff03 ;  /* 0xffffff0302057836 */ /* 0x000fca0000000000 */
[----:B------:R-:W-:-:S13]  /*0310*/  ISETP.GT.U32.AND P0, PT, R5, 0x1, PT ;  /* 0x000000010500780c */ /* 0x000fda0003f04070 */
[----:B------:R-:W-:Y:S05]  /*0320*/  @P0 BRA `(.L_x_6) ;  /* 0x0000000000780947 */ /* 0x000fea0003800000 */
[----:B------:R-:W-:Y:S01]  /*0330*/  LOP3.LUT R6, R0, 0x7fffff, RZ, 0xc0, !PT ;  /* 0x007fffff00067812 */ /* 0x000fe200078ec0ff */
[----:B------:R-:W-:-:S03]  /*0340*/  IMAD.MOV.U32 R10, RZ, RZ, 0x3 ;  /* 0x00000003ff0a7424 */ /* 0x000fc600078e00ff */
[----:B------:R-:W-:Y:S02]  /*0350*/  LOP3.LUT R6, R6, 0x3f800000, RZ, 0xfc, !PT ;  /* 0x3f80000006067812 */ /* 0x000fe400078efcff */
[----:B------:R-:W-:Y:S02]  /*0360*/  SHF.L.U32 R11, R10, R5, RZ ;  /* 0x000000050a0b7219 */ /* 0x000fe400000006ff */
[----:B------:R-:W0:Y:S02]  /*0370*/  MUFU.RCP R7, R6 ;  /* 0x0000000600077308 */ /* 0x000e240000001000 */
[----:B0-----:R-:W-:-:S04]  /*0380*/  FFMA R8, R6, R7, -1 ;  /* 0xbf80000006087423 */ /* 0x001fc80000000007 */
[----:B------:R-:W-:-:S04]  /*0390*/  FADD.FTZ R8, -R8, -RZ ;  /* 0x800000ff08087221 */ /* 0x000fc80000010100 */
[CCC-:B------:R-:W-:Y:S01]  /*03a0*/  FFMA.RM R9, R7.reuse, R8.reuse, R7.reuse ;  /* 0x0000000807097223 */ /* 0x1c0fe20000004007 */
[----:B------:R-:W-:-:S04]  /*03b0*/  FFMA.RP R8, R7, R8, R7 ;  /* 0x0000000807087223 */ /* 0x000fc80000008007 */
[C---:B------:R-:W-:Y:S02]  /*03c0*/  LOP3.LUT R7, R9.reuse, 0x7fffff, RZ, 0xc0, !PT ;  /* 0x007fffff09077812 */ /* 0x040fe400078ec0ff */
[----:B------:R-:W-:Y:S02]  /*03d0*/  FSETP.NEU.FTZ.AND P0, PT, R9, R8, PT ;  /* 0x000000080900720b */ /* 0x000fe40003f1d000 */
[----:B------:R-:W-:Y:S02]  /*03e0*/  LOP3.LUT R8, R7, 0x800000, RZ, 0xfc, !PT ;  /* 0x0080000007087812 */ /* 0x000fe400078efcff */
[----:B------:R-:W-:Y:S02]  /*03f0*/  SEL R7, RZ, 0xffffffff, !P0 ;  /* 0xffffffffff077807 */ /* 0x000fe40004000000 */
[----:B------:R-:W-:Y:S02]  /*0400*/  LOP3.LUT R6, R11, R8, RZ, 0xc0, !PT ;  /* 0x000000080b067212 */ /* 0x000fe400078ec0ff */
[----:B------:R-:W-:-:S02]  /*0410*/  IADD3 R7, PT, PT, -R7, RZ, RZ ;  /* 0x000000ff07077210 */ /* 0x000fc40007ffe1ff */
[-C--:B------:R-:W-:Y:S02]  /*0420*/  SHF.R.U32.HI R6, RZ, R5.reuse, R6 ;  /* 0x00000005ff067219 */ /* 0x080fe40000011606 */
[----:B------:R-:W-:Y:S02]  /*0430*/  LOP3.LUT P1, RZ, R7, R5, R8, 0xf8, !PT ;  /* 0x0000000507ff7212 */ /* 0x000fe4000782f808 */
[C---:B------:R-:W-:Y:S02]  /*0440*/  LOP3.LUT P0, RZ, R6.reuse, 0x1, RZ, 0xc0, !PT ;  /* 0x0000000106ff7812 */ /* 0x040fe4000780c0ff */
[----:B------:R-:W-:-:S04]  /*0450*/  LOP3.LUT P2, RZ, R6, 0x2, RZ, 0xc0, !PT ;  /* 0x0000000206ff7812 */ /* 0x000fc8000784c0ff */
[----:B------:R-:W-:Y:S02]  /*0460*/  PLOP3.LUT P0, PT, P0, P1, P2, 0xe0, 0x0 ;  /* 0x000000000000781c */ /* 0x000fe40000703c20 */
[----:B------:R-:W-:Y:S02]  /*0470*/  LOP3.LUT P1, RZ, R0, 0x7fffff, RZ, 0xc0, !PT ;  /* 0x007fffff00ff7812 */ /* 0x000fe4000782c0ff */
[----:B------:R-:W-:-:S05]  /*0480*/  SEL R5, RZ, 0x1, !P0 ;  /* 0x00000001ff057807 */ /* 0x000fca0004000000 */
[----:B------:R-:W-:-:S05]  /*0490*/  IMAD.MOV R5, RZ, RZ, -R5 ;  /* 0x000000ffff057224 */ /* 0x000fca00078e0a05 */
[----:B------:R-:W-:Y:S02]  /*04a0*/  ISETP.GE.AND P0, PT, R5, RZ, PT ;  /* 0x000000ff0500720c */ /* 0x000fe40003f06270 */
[----:B------:R-:W-:-:S04]  /*04b0*/  IADD3 R5, PT, PT, R2, -0xfc, RZ ;  /* 0xffffff0402057810 */ /* 0x000fc80007ffe0ff */
[----:B------:R-:W-:-:S07]  /*04c0*/  SHF.R.U32.HI R5, RZ, R5, R8 ;  /* 0x00000005ff057219 */ /* 0x000fce0000011608 */
[----:B------:R-:W-:-:S05]  /*04d0*/  @!P0 VIADD R5, R5, 0x1 ;  /* 0x0000000105058836 */ /* 0x000fca0000000000 */
[----:B------:R-:W-:-:S04]  /*04e0*/  @!P1 SHF.L.U32 R5, R5, 0x1, RZ ;  /* 0x0000000105059819 */ /* 0x000fc800000006ff */
[----:B------:R-:W-:Y:S01]  /*04f0*/  LOP3.LUT R5, R5, 0x80000000, R0, 0xf8, !PT ;  /* 0x8000000005057812 */ /* 0x000fe200078ef800 */
[----:B------:R-:W-:Y:S06]  /*0500*/  BRA `(.L_x_5) ;  /* 0x0000000000047947 */ /* 0x000fec0003800000 */
.L_x_6:
[----:B------:R0:W1:Y:S02]  /*0510*/  MUFU.RCP R5, R0 ;  /* 0x0000000000057308 */ /* 0x0000640000001000 */
.L_x_5:
[----:B------:R-:W-:Y:S05]  /*0520*/  BSYNC.RECONVERGENT B1 ;  /* 0x0000000000017941 */ /* 0x000fea0003800200 */
.L_x_3:
[----:B-1----:R-:W-:Y:S02]  /*0530*/  IMAD.MOV.U32 R7, RZ, RZ, R5 ;  /* 0x000000ffff077224 */ /* 0x002fe400078e0005 */
[----:B------:R-:W-:-:S04]  /*0540*/  HFMA2 R5, -RZ, RZ, 0, 0 ;  /* 0x00000000ff057431 */ /* 0x000fc800000001ff */
[----:B0-----:R-:W-:Y:S05]  /*0550*/  RET.REL.NODEC R4 `(_Z16sigmoid_functionPfS_) ;  /* 0xfffffff804a87950 */ /* 0x001fea0003c3ffff */
.L_x_7:
[----:B------:R-:W-:-:S00]  /*0560*/  BRA `(.L_x_7) ;  /* 0xfffffffc00fc7947 */ /* 0x000fc0000383ffff */
[----:B------:R-:W-:-:S00]  /*0570*/  NOP ;  /* 0x0000000000007918 */ /* 0x000fc00000000000 */
        /* <DEDUP_REMOVED lines=8> */
.L_x_8:


//--------------------- .nv.shared.reserved.0     --------------------------
	.section	.nv.shared.reserved.0,"aw",@nobits
	.weak		__nv_reservedSMEM_offset_0_alias
	.size		__nv_reservedSMEM_offset_0_alias, 0, 64
	.other		__nv_reservedSMEM_offset_0_alias,@"STO_CUDA_RESERVED_SHARED STV_DEFAULT"
__nv_reservedSMEM_offset_0_alias:
	.zero		0
	.zero		64


//--------------------- .nv.constant0._Z16sigmoid_functionPfS_ --------------------------
	.section	.nv.constant0._Z16sigmoid_functionPfS_,"a",@progbits
	.sectionflags	@""
	.align	4
.nv.constant0._Z16sigmoid_functionPfS_:
	.zero		912


//--------------------- SYMBOLS --------------------------

	.type		.nv.reservedSmem.offset0,@object
	.size		.nv.reservedSmem.offset0,0x4
